//
// Generated by NVIDIA NVVM Compiler
//
// Compiler Build ID: CL-36424714
// Cuda compilation tools, release 13.0, V13.0.88
// Based on NVVM 20.0.0
//

.version 9.0
.target sm_100
.address_size 64

	// .globl	_Z17nlf_right_forwardiPKfiiiiPf

.visible .entry _Z17nlf_right_forwardiPKfiiiiPf(
	.param .u32 _Z17nlf_right_forwardiPKfiiiiPf_param_0,
	.param .u64 .ptr .align 1 _Z17nlf_right_forwardiPKfiiiiPf_param_1,
	.param .u32 _Z17nlf_right_forwardiPKfiiiiPf_param_2,
	.param .u32 _Z17nlf_right_forwardiPKfiiiiPf_param_3,
	.param .u32 _Z17nlf_right_forwardiPKfiiiiPf_param_4,
	.param .u32 _Z17nlf_right_forwardiPKfiiiiPf_param_5,
	.param .u64 .ptr .align 1 _Z17nlf_right_forwardiPKfiiiiPf_param_6
)
{
	.reg .pred 	%p<12>;
	.reg .b32 	%r<50>;
	.reg .b32 	%f<50>;
	.reg .b64 	%rd<39>;

	ld.param.u32 	%r23, [_Z17nlf_right_forwardiPKfiiiiPf_param_0];
	ld.param.u64 	%rd11, [_Z17nlf_right_forwardiPKfiiiiPf_param_1];
	ld.param.u32 	%r19, [_Z17nlf_right_forwardiPKfiiiiPf_param_2];
	ld.param.u32 	%r20, [_Z17nlf_right_forwardiPKfiiiiPf_param_3];
	ld.param.u32 	%r21, [_Z17nlf_right_forwardiPKfiiiiPf_param_4];
	ld.param.u32 	%r22, [_Z17nlf_right_forwardiPKfiiiiPf_param_5];
	ld.param.u64 	%rd12, [_Z17nlf_right_forwardiPKfiiiiPf_param_6];
	cvta.to.global.u64 	%rd1, %rd11;
	cvta.to.global.u64 	%rd2, %rd12;
	mov.u32 	%r24, %ctaid.x;
	mov.u32 	%r25, %ntid.x;
	mov.u32 	%r26, %tid.x;
	mad.lo.s32 	%r1, %r24, %r25, %r26;
	setp.ge.s32 	%p1, %r1, %r23;
	@%p1 bra 	$L__BB0_17;
	mul.lo.s32 	%r2, %r21, %r20;
	mul.lo.s32 	%r3, %r2, %r1;
	div.s32 	%r27, %r1, %r19;
	mul.lo.s32 	%r28, %r2, %r22;
	mul.lo.s32 	%r4, %r28, %r27;
	setp.lt.s32 	%p2, %r21, 1;
	@%p2 bra 	$L__BB0_17;
	setp.lt.s32 	%p3, %r20, 1;
	@%p3 bra 	$L__BB0_17;
	add.s32 	%r5, %r3, -1;
	mov.b32 	%r47, 0;
	mul.wide.u32 	%rd9, %r2, 4;
$L__BB0_4:
	add.s32 	%r7, %r47, %r4;
	setp.eq.s32 	%p4, %r47, 0;
	add.s32 	%r8, %r5, %r47;
	add.s32 	%r30, %r3, %r47;
	mul.wide.s32 	%rd13, %r30, 4;
	add.s64 	%rd3, %rd2, %rd13;
	@%p4 bra 	$L__BB0_18;
	shl.b32 	%r32, %r2, 1;
	add.s32 	%r9, %r47, %r32;
	mov.b32 	%r48, 0;
$L__BB0_6:
	mul.lo.s32 	%r11, %r48, %r21;
	mul.wide.u32 	%rd14, %r11, 4;
	add.s64 	%rd4, %rd3, %rd14;
	ld.global.f32 	%f1, [%rd4];
	add.s32 	%r33, %r7, %r11;
	mul.wide.s32 	%rd15, %r33, 4;
	add.s64 	%rd16, %rd1, %rd15;
	ld.global.f32 	%f18, [%rd16];
	fma.rn.f32 	%f19, %f1, %f18, 0f00000000;
	ld.global.f32 	%f20, [%rd4+-4];
	mul.wide.u32 	%rd5, %r2, 4;
	add.s64 	%rd6, %rd16, %rd5;
	ld.global.f32 	%f21, [%rd6];
	fma.rn.f32 	%f2, %f20, %f21, %f19;
	setp.ne.s32 	%p5, %r48, 0;
	sub.s32 	%r34, %r11, %r21;
	add.s32 	%r35, %r8, %r34;
	mul.wide.s32 	%rd17, %r35, 4;
	add.s64 	%rd7, %rd2, %rd17;
	@%p5 bra 	$L__BB0_8;
	add.s64 	%rd19, %rd6, %rd5;
	ld.global.f32 	%f24, [%rd19];
	mul.f32 	%f46, %f1, %f24;
	bra.uni 	$L__BB0_9;
$L__BB0_8:
	ld.global.f32 	%f22, [%rd7];
	add.s64 	%rd18, %rd6, %rd5;
	ld.global.f32 	%f23, [%rd18];
	mul.f32 	%f46, %f22, %f23;
$L__BB0_9:
	add.f32 	%f6, %f2, %f46;
	add.s32 	%r12, %r48, 1;
	add.s32 	%r36, %r9, %r11;
	add.s32 	%r13, %r36, %r2;
	setp.lt.s32 	%p6, %r12, %r20;
	@%p6 bra 	$L__BB0_11;
	add.s32 	%r37, %r13, %r4;
	mul.wide.s32 	%rd20, %r37, 4;
	add.s64 	%rd21, %rd1, %rd20;
	ld.global.f32 	%f25, [%rd21];
	mul.f32 	%f47, %f1, %f25;
	bra.uni 	$L__BB0_12;
$L__BB0_11:
	add.s32 	%r38, %r11, %r21;
	add.s32 	%r39, %r8, %r38;
	mul.wide.s32 	%rd22, %r39, 4;
	add.s64 	%rd23, %rd2, %rd22;
	ld.global.f32 	%f26, [%rd23];
	add.s32 	%r40, %r13, %r4;
	mul.wide.s32 	%rd24, %r40, 4;
	add.s64 	%rd25, %rd1, %rd24;
	ld.global.f32 	%f27, [%rd25];
	mul.f32 	%f47, %f26, %f27;
$L__BB0_12:
	setp.eq.s32 	%p7, %r48, 0;
	add.f32 	%f10, %f6, %f47;
	add.s32 	%r14, %r13, %r2;
	@%p7 bra 	$L__BB0_14;
	ld.global.f32 	%f28, [%rd7+4];
	add.s32 	%r41, %r14, %r4;
	mul.wide.s32 	%rd26, %r41, 4;
	add.s64 	%rd27, %rd1, %rd26;
	ld.global.f32 	%f29, [%rd27];
	mul.f32 	%f48, %f28, %f29;
	bra.uni 	$L__BB0_15;
$L__BB0_14:
	ld.global.f32 	%f30, [%rd3];
	add.s32 	%r42, %r14, %r4;
	mul.wide.s32 	%rd28, %r42, 4;
	add.s64 	%rd29, %rd1, %rd28;
	ld.global.f32 	%f31, [%rd29];
	mul.f32 	%f48, %f30, %f31;
$L__BB0_15:
	add.f32 	%f32, %f10, %f48;
	st.global.f32 	[%rd4], %f32;
	setp.ne.s32 	%p8, %r12, %r20;
	mov.u32 	%r48, %r12;
	@%p8 bra 	$L__BB0_6;
$L__BB0_16:
	add.s32 	%r47, %r47, 1;
	setp.eq.s32 	%p11, %r47, %r21;
	@%p11 bra 	$L__BB0_17;
	bra.uni 	$L__BB0_4;
$L__BB0_17:
	ret;
$L__BB0_18:
	mov.b32 	%r49, 0;
$L__BB0_19:
	mul.lo.s32 	%r17, %r49, %r21;
	add.s32 	%r44, %r17, %r3;
	mul.wide.s32 	%rd30, %r44, 4;
	add.s64 	%rd8, %rd2, %rd30;
	ld.global.f32 	%f33, [%rd8];
	add.s32 	%r45, %r7, %r17;
	mul.wide.s32 	%rd31, %r45, 4;
	add.s64 	%rd32, %rd1, %rd31;
	ld.global.f32 	%f34, [%rd32];
	fma.rn.f32 	%f35, %f33, %f34, 0f00000000;
	add.s64 	%rd33, %rd32, %rd9;
	ld.global.f32 	%f36, [%rd33];
	fma.rn.f32 	%f37, %f33, %f36, %f35;
	add.s64 	%rd34, %rd33, %rd9;
	ld.global.f32 	%f38, [%rd34];
	fma.rn.f32 	%f39, %f33, %f38, %f37;
	add.s32 	%r18, %r49, 1;
	add.s64 	%rd10, %rd34, %rd9;
	ld.global.f32 	%f40, [%rd10];
	fma.rn.f32 	%f14, %f33, %f40, %f39;
	setp.eq.s32 	%p9, %r49, 0;
	@%p9 bra 	$L__BB0_21;
	sub.s32 	%r46, %r17, %r21;
	mul.wide.s32 	%rd35, %r46, 4;
	add.s64 	%rd36, %rd3, %rd35;
	ld.global.f32 	%f41, [%rd36];
	add.s64 	%rd37, %rd10, %rd9;
	ld.global.f32 	%f42, [%rd37];
	mul.f32 	%f49, %f41, %f42;
	bra.uni 	$L__BB0_22;
$L__BB0_21:
	ld.global.f32 	%f43, [%rd3];
	add.s64 	%rd38, %rd10, %rd9;
	ld.global.f32 	%f44, [%rd38];
	mul.f32 	%f49, %f43, %f44;
$L__BB0_22:
	add.f32 	%f45, %f14, %f49;
	st.global.f32 	[%rd8], %f45;
	setp.eq.s32 	%p10, %r18, %r20;
	mov.u32 	%r49, %r18;
	@%p10 bra 	$L__BB0_16;
	bra.uni 	$L__BB0_19;

}


// ===== COMPILED SASS (sm_100) =====

	.target	sm_100

	.elftype	@"ET_EXEC"


//--------------------- .note.nv.tkinfo           --------------------------
	.section	.note.nv.tkinfo,"",@"SHT_NOTE"
	.sectionflags	@"SHF_NOTE_NV_TKINFO"
	.tkinfo
        /*0018*/ 	.word	0x00000002
        /*0030*/ 	.string	""
        /*0030*/ 	.string	"ptxas"
        /*0030*/ 	.string	"Cuda compilation tools, release 13.0, V13.0.88"
        /*0030*/ 	.string	"Build cuda_13.0.r13.0/compiler.36424714_0"
        /*0030*/ 	.string	"-arch sm_100 -m 64 "



//--------------------- .note.nv.cuinfo           --------------------------
	.section	.note.nv.cuinfo,"",@"SHT_NOTE"
	.sectionflags	@"SHF_NOTE_NV_CUINFO"
        /*0018*/ 	.short	0x0002
        /*001a*/ 	.short	0x0064
        /*001c*/ 	.short	0x0082
	.zero		2


//--------------------- .nv.info                  --------------------------
	.section	.nv.info,"",@"SHT_CUDA_INFO"
	.align	4


	//----- nvinfo : EIATTR_REGCOUNT
	.align		4
        /*0000*/ 	.byte	0x04, 0x2f
        /*0002*/ 	.short	(.L_1 - .L_0)
	.align		4
.L_0:
        /*0004*/ 	.word	index@(_Z17nlf_right_forwardiPKfiiiiPf)
        /*0008*/ 	.word	0x00000020


	//----- nvinfo : EIATTR_FRAME_SIZE
	.align		4
.L_1:
        /*000c*/ 	.byte	0x04, 0x11
        /*000e*/ 	.short	(.L_3 - .L_2)
	.align		4
.L_2:
        /*0010*/ 	.word	index@(_Z17nlf_right_forwardiPKfiiiiPf)
        /*0014*/ 	.word	0x00000000


	//----- nvinfo : EIATTR_MIN_STACK_SIZE
	.align		4
.L_3:
        /*0018*/ 	.byte	0x04, 0x12
        /*001a*/ 	.short	(.L_5 - .L_4)
	.align		4
.L_4:
        /*001c*/ 	.word	index@(_Z17nlf_right_forwardiPKfiiiiPf)
        /*0020*/ 	.word	0x00000000
.L_5:


//--------------------- .nv.compat                --------------------------
	.section	.nv.compat,"",@"SHT_CUDA_COMPAT_INFO"
	.align	4
        /*0000*/ 	.byte	0x02, 0x09, 0x00, 0x00, 0x02, 0x02, 0x01, 0x00, 0x02, 0x05, 0x05, 0x00, 0x03, 0x07, 0x01, 0x01
        /*0010*/ 	.byte	0x02, 0x03, 0x00, 0x00, 0x02, 0x06, 0x01, 0x00, 0x04, 0x0b, 0x08, 0x00, 0x09, 0x00, 0x00, 0x00
        /*0020*/ 	.byte	0x00, 0x00, 0x00, 0x00


//--------------------- .nv.info._Z17nlf_right_forwardiPKfiiiiPf --------------------------
	.section	.nv.info._Z17nlf_right_forwardiPKfiiiiPf,"",@"SHT_CUDA_INFO"
	.sectionflags	@""
	.align	4


	//----- nvinfo : EIATTR_CUDA_API_VERSION
	.align		4
        /*0000*/ 	.byte	0x04, 0x37
        /*0002*/ 	.short	(.L_7 - .L_6)
.L_6:
        /*0004*/ 	.word	0x00000082


	//----- nvinfo : EIATTR_KPARAM_INFO
	.align		4
.L_7:
        /*0008*/ 	.byte	0x04, 0x17
        /*000a*/ 	.short	(.L_9 - .L_8)
.L_8:
        /*000c*/ 	.word	0x00000000
        /*0010*/ 	.short	0x0006
        /*0012*/ 	.short	0x0020
        /*0014*/ 	.byte	0x00, 0xf5, 0x21, 0x00


	//----- nvinfo : EIATTR_KPARAM_INFO
	.align		4
.L_9:
        /*0018*/ 	.byte	0x04, 0x17
        /*001a*/ 	.short	(.L_11 - .L_10)
.L_10:
        /*001c*/ 	.word	0x00000000
        /*0020*/ 	.short	0x0005
        /*0022*/ 	.short	0x001c
        /*0024*/ 	.byte	0x00, 0xf0, 0x11, 0x00


	//----- nvinfo : EIATTR_KPARAM_INFO
	.align		4
.L_11:
        /*0028*/ 	.byte	0x04, 0x17
        /*002a*/ 	.short	(.L_13 - .L_12)
.L_12:
        /*002c*/ 	.word	0x00000000
        /*0030*/ 	.short	0x0004
        /*0032*/ 	.short	0x0018
        /*0034*/ 	.byte	0x00, 0xf0, 0x11, 0x00


	//----- nvinfo : EIATTR_KPARAM_INFO
	.align		4
.L_13:
        /*0038*/ 	.byte	0x04, 0x17
        /*003a*/ 	.short	(.L_15 - .L_14)
.L_14:
        /*003c*/ 	.word	0x00000000
        /*0040*/ 	.short	0x0003
        /*0042*/ 	.short	0x0014
        /*0044*/ 	.byte	0x00, 0xf0, 0x11, 0x00


	//----- nvinfo : EIATTR_KPARAM_INFO
	.align		4
.L_15:
        /*0048*/ 	.byte	0x04, 0x17
        /*004a*/ 	.short	(.L_17 - .L_16)
.L_16:
        /*004c*/ 	.word	0x00000000
        /*0050*/ 	.short	0x0002
        /*0052*/ 	.short	0x0010
        /*0054*/ 	.byte	0x00, 0xf0, 0x11, 0x00


	//----- nvinfo : EIATTR_KPARAM_INFO
	.align		4
.L_17:
        /*0058*/ 	.byte	0x04, 0x17
        /*005a*/ 	.short	(.L_19 - .L_18)
.L_18:
        /*005c*/ 	.word	0x00000000
        /*0060*/ 	.short	0x0001
        /*0062*/ 	.short	0x0008
        /*0064*/ 	.byte	0x00, 0xf5, 0x21, 0x00


	//----- nvinfo : EIATTR_KPARAM_INFO
	.align		4
.L_19:
        /*0068*/ 	.byte	0x04, 0x17
        /*006a*/ 	.short	(.L_21 - .L_20)
.L_20:
        /*006c*/ 	.word	0x00000000
        /*0070*/ 	.short	0x0000
        /*0072*/ 	.short	0x0000
        /*0074*/ 	.byte	0x00, 0xf0, 0x11, 0x00


	//----- nvinfo : EIATTR_SPARSE_MMA_MASK
	.align		4
.L_21:
        /*0078*/ 	.byte	0x03, 0x50
        /*007a*/ 	.short	0x0000


	//----- nvinfo : EIATTR_MAXREG_COUNT
	.align		4
        /*007c*/ 	.byte	0x03, 0x1b
        /*007e*/ 	.short	0x00ff


	//----- nvinfo : EIATTR_MERCURY_ISA_VERSION
	.align		4
        /*0080*/ 	.byte	0x03, 0x5f
        /*0082*/ 	.short	0x0101


	//----- nvinfo : EIATTR_VRC_CTA_INIT_COUNT
	.align		4
        /*0084*/ 	.byte	0x02, 0x4a
	.zero		1
	.zero		1


	//----- nvinfo : EIATTR_EXIT_INSTR_OFFSETS
	.align		4
        /*0088*/ 	.byte	0x04, 0x1c
        /*008a*/ 	.short	(.L_23 - .L_22)


	//   ....[0]....
.L_22:
        /*008c*/ 	.word	0x00000070


	//   ....[1]....
        /*0090*/ 	.word	0x000001f0


	//   ....[2]....
        /*0094*/ 	.word	0x00000260


	//   ....[3]....
        /*0098*/ 	.word	0x00001550


	//----- nvinfo : EIATTR_CBANK_PARAM_SIZE
	.align		4
.L_23:
        /*009c*/ 	.byte	0x03, 0x19
        /*009e*/ 	.short	0x0028


	//----- nvinfo : EIATTR_PARAM_CBANK
	.align		4
        /*00a0*/ 	.byte	0x04, 0x0a
        /*00a2*/ 	.short	(.L_25 - .L_24)
	.align		4
.L_24:
        /*00a4*/ 	.word	index@(.nv.constant0._Z17nlf_right_forwardiPKfiiiiPf)
        /*00a8*/ 	.short	0x0380
        /*00aa*/ 	.short	0x0028


	//----- nvinfo : EIATTR_SW_WAR
	.align		4
.L_25:
        /*00ac*/ 	.byte	0x04, 0x36
        /*00ae*/ 	.short	(.L_27 - .L_26)
.L_26:
        /*00b0*/ 	.word	0x00000008
.L_27:


//--------------------- .nv.callgraph             --------------------------
	.section	.nv.callgraph,"",@"SHT_CUDA_CALLGRAPH"
	.align	4
	.sectionentsize	8
	.align		4
        /*0000*/ 	.word	0x00000000
	.align		4
        /*0004*/ 	.word	0xffffffff
	.align		4
        /*0008*/ 	.word	0x00000000
	.align		4
        /*000c*/ 	.word	0xfffffffe
	.align		4
        /*0010*/ 	.word	0x00000000
	.align		4
        /*0014*/ 	.word	0xfffffffd
	.align		4
        /*0018*/ 	.word	0x00000000
	.align		4
        /*001c*/ 	.word	0xfffffffc


//--------------------- .text._Z17nlf_right_forwardiPKfiiiiPf --------------------------
	.section	.text._Z17nlf_right_forwardiPKfiiiiPf,"ax",@progbits
	.align	128
        .global         _Z17nlf_right_forwardiPKfiiiiPf
        .type           _Z17nlf_right_forwardiPKfiiiiPf,@function
        .size           _Z17nlf_right_forwardiPKfiiiiPf,(.L_x_9 - _Z17nlf_right_forwardiPKfiiiiPf)
        .other          _Z17nlf_right_forwardiPKfiiiiPf,@"STO_CUDA_ENTRY STV_DEFAULT"
_Z17nlf_right_forwardiPKfiiiiPf:
.text._Z17nlf_right_forwardiPKfiiiiPf:
[----:B------:R-:W-:Y:S01]  /*0000*/  LDC R1, c[0x0][0x37c] ;  /* 0x0000df00ff017b82 */ /* 0x000fe20000000800 */
[----:B------:R-:W0:Y:S07]  /*0010*/  S2R R0, SR_TID.X ;  /* 0x0000000000007919 */ /* 0x000e2e0000002100 */
[----:B------:R-:W0:Y:S01]  /*0020*/  S2UR UR4, SR_CTAID.X ;  /* 0x00000000000479c3 */ /* 0x000e220000002500 */
[----:B------:R-:W1:Y:S07]  /*0030*/  LDCU UR5, c[0x0][0x380] ;  /* 0x00007000ff0577ac */ /* 0x000e6e0008000800 */
[----:B------:R-:W0:Y:S02]  /*0040*/  LDC R7, c[0x0][0x360] ;  /* 0x0000d800ff077b82 */ /* 0x000e240000000800 */
[----:B0-----:R-:W-:-:S05]  /*0050*/  IMAD R7, R7, UR4, R0 ;  /* 0x0000000407077c24 */ /* 0x001fca000f8e0200 */
[----:B-1----:R-:W-:-:S13]  /*0060*/  ISETP.GE.AND P0, PT, R7, UR5, PT ;  /* 0x0000000507007c0c */ /* 0x002fda000bf06270 */
[----:B------:R-:W-:Y:S05]  /*0070*/  @P0 EXIT ;  /* 0x000000000000094d */ /* 0x000fea0003800000 */
[----:B------:R-:W0:Y:S01]  /*0080*/  LDC.64 R4, c[0x0][0x390] ;  /* 0x0000e400ff047b82 */ /* 0x000e220000000a00 */
[----:B------:R-:W-:Y:S01]  /*0090*/  IABS R8, R7 ;  /* 0x0000000700087213 */ /* 0x000fe20000000000 */
[----:B------:R-:W1:Y:S01]  /*00a0*/  LDCU UR4, c[0x0][0x39c] ;  /* 0x00007380ff0477ac */ /* 0x000e620008000800 */
[----:B0-----:R-:W-:-:S04]  /*00b0*/  IABS R9, R4 ;  /* 0x0000000400097213 */ /* 0x001fc80000000000 */
[----:B------:R-:W0:Y:S08]  /*00c0*/  I2F.RP R0, R9 ;  /* 0x0000000900007306 */ /* 0x000e300000209400 */
[----:B0-----:R-:W0:Y:S02]  /*00d0*/  MUFU.RCP R0, R0 ;  /* 0x0000000000007308 */ /* 0x001e240000001000 */
[----:B0-----:R-:W-:-:S06]  /*00e0*/  IADD3 R2, PT, PT, R0, 0xffffffe, RZ ;  /* 0x0ffffffe00027810 */ /* 0x001fcc0007ffe0ff */
[----:B------:R0:W2:Y:S02]  /*00f0*/  F2I.FTZ.U32.TRUNC.NTZ R3, R2 ;  /* 0x0000000200037305 */ /* 0x0000a4000021f000 */
[----:B0-----:R-:W-:Y:S01]  /*0100*/  HFMA2 R2, -RZ, RZ, 0, 0 ;  /* 0x00000000ff027431 */ /* 0x001fe200000001ff */
[----:B--2---:R-:W-:-:S05]  /*0110*/  IADD3 R6, PT, PT, RZ, -R3, RZ ;  /* 0x80000003ff067210 */ /* 0x004fca0007ffe0ff */
[----:B------:R-:W-:Y:S02]  /*0120*/  IMAD R11, R6, R9, RZ ;  /* 0x00000009060b7224 */ /* 0x000fe400078e02ff */
[----:B------:R-:W0:Y:S02]  /*0130*/  LDC R6, c[0x0][0x398] ;  /* 0x0000e600ff067b82 */ /* 0x000e240000000800 */
[----:B------:R-:W-:-:S06]  /*0140*/  IMAD.HI.U32 R3, R3, R11, R2 ;  /* 0x0000000b03037227 */ /* 0x000fcc00078e0002 */
[----:B------:R-:W-:-:S05]  /*0150*/  IMAD.HI.U32 R3, R3, R8, RZ ;  /* 0x0000000803037227 */ /* 0x000fca00078e00ff */
[----:B------:R-:W-:-:S05]  /*0160*/  IADD3 R0, PT, PT, -R3, RZ, RZ ;  /* 0x000000ff03007210 */ /* 0x000fca0007ffe1ff */
[----:B------:R-:W-:-:S05]  /*0170*/  IMAD R0, R9, R0, R8 ;  /* 0x0000000009007224 */ /* 0x000fca00078e0208 */
[----:B------:R-:W-:Y:S01]  /*0180*/  ISETP.GT.U32.AND P2, PT, R9, R0, PT ;  /* 0x000000000900720c */ /* 0x000fe20003f44070 */
[C---:B0-----:R-:W-:Y:S01]  /*0190*/  IMAD R2, R6.reuse, R5, RZ ;  /* 0x0000000506027224 */ /* 0x041fe200078e02ff */
[----:B------:R-:W-:-:S11]  /*01a0*/  ISETP.GE.AND P1, PT, R6, 0x1, PT ;  /* 0x000000010600780c */ /* 0x000fd60003f26270 */
[----:B------:R-:W-:-:S04]  /*01b0*/  @!P2 IADD3 R0, PT, PT, R0, -R9, RZ ;  /* 0x800000090000a210 */ /* 0x000fc80007ffe0ff */
[----:B------:R-:W-:Y:S01]  /*01c0*/  ISETP.GE.U32.AND P0, PT, R0, R9, PT ;  /* 0x000000090000720c */ /* 0x000fe20003f06070 */
[----:B-1----:R-:W-:Y:S01]  /*01d0*/  IMAD R9, R2, UR4, RZ ;  /* 0x0000000402097c24 */ /* 0x002fe2000f8e02ff */
[----:B------:R-:W-:Y:S01]  /*01e0*/  LOP3.LUT R0, R7, R4, RZ, 0x3c, !PT ;  /* 0x0000000407007212 */ /* 0x000fe200078e3cff */
[----:B------:R-:W-:Y:S10]  /*01f0*/  @!P1 EXIT ;  /* 0x000000000000994d */ /* 0x000ff40003800000 */
[----:B------:R-:W-:Y:S02]  /*0200*/  ISETP.GE.AND P1, PT, R5, 0x1, PT ;  /* 0x000000010500780c */ /* 0x000fe40003f26270 */
[----:B------:R-:W-:Y:S02]  /*0210*/  @!P2 IADD3 R3, PT, PT, R3, 0x1, RZ ;  /* 0x000000010303a810 */ /* 0x000fe40007ffe0ff */
[----:B------:R-:W-:Y:S02]  /*0220*/  ISETP.GE.AND P2, PT, R0, RZ, PT ;  /* 0x000000ff0000720c */ /* 0x000fe40003f46270 */
[----:B------:R-:W-:Y:S02]  /*0230*/  @P0 IADD3 R3, PT, PT, R3, 0x1, RZ ;  /* 0x0000000103030810 */ /* 0x000fe40007ffe0ff */
[----:B------:R-:W-:Y:S02]  /*0240*/  ISETP.NE.AND P0, PT, R4, RZ, PT ;  /* 0x000000ff0400720c */ /* 0x000fe40003f05270 */
[----:B------:R-:W-:-:S03]  /*0250*/  MOV R0, R3 ;  /* 0x0000000300007202 */ /* 0x000fc60000000f00 */
[----:B------:R-:W-:Y:S08]  /*0260*/  @!P1 EXIT ;  /* 0x000000000000994d */ /* 0x000ff00003800000 */
[----:B------:R-:W-:Y:S01]  /*0270*/  @!P2 IADD3 R0, PT, PT, -R0, RZ, RZ ;  /* 0x000000ff0000a210 */ /* 0x000fe20007ffe1ff */
[----:B------:R-:W-:Y:S01]  /*0280*/  IMAD R3, R7, R2, RZ ;  /* 0x0000000207037224 */ /* 0x000fe200078e02ff */
[----:B------:R-:W-:Y:S01]  /*0290*/  @!P0 LOP3.LUT R0, RZ, R4, RZ, 0x33, !PT ;  /* 0x00000004ff008212 */ /* 0x000fe200078e33ff */
[----:B------:R-:W0:Y:S01]  /*02a0*/  LDCU.64 UR6, c[0x0][0x358] ;  /* 0x00006b00ff0677ac */ /* 0x000e220008000a00 */
[----:B------:R-:W-:Y:S02]  /*02b0*/  MOV R5, RZ ;  /* 0x000000ff00057202 */ /* 0x000fe40000000f00 */
[----:B------:R-:W-:Y:S01]  /*02c0*/  IADD3 R6, PT, PT, R3, -0x1, RZ ;  /* 0xffffffff03067810 */ /* 0x000fe20007ffe0ff */
[----:B------:R-:W-:-:S07]  /*02d0*/  IMAD R4, R0, R9, RZ ;  /* 0x0000000900047224 */ /* 0x000fce00078e02ff */
.L_x_7:
[----:B-1----:R-:W1:Y:S01]  /*02e0*/  LDCU.64 UR4, c[0x0][0x3a0] ;  /* 0x00007400ff0477ac */ /* 0x002e620008000a00 */
[----:B------:R-:W-:Y:S02]  /*02f0*/  ISETP.NE.AND P0, PT, R5, RZ, PT ;  /* 0x000000ff0500720c */ /* 0x000fe40003f05270 */
[-C--:B------:R-:W-:Y:S02]  /*0300*/  IADD3 R11, PT, PT, R3, R5.reuse, RZ ;  /* 0x00000005030b7210 */ /* 0x080fe40007ffe0ff */
[----:B------:R-:W-:Y:S02]  /*0310*/  IADD3 R7, PT, PT, R4, R5, RZ ;  /* 0x0000000504077210 */ /* 0x000fe40007ffe0ff */
[----:B-1----:R-:W-:Y:S02]  /*0320*/  MOV R8, UR4 ;  /* 0x0000000400087c02 */ /* 0x002fe40008000f00 */
[----:B------:R-:W-:-:S03]  /*0330*/  MOV R9, UR5 ;  /* 0x0000000500097c02 */ /* 0x000fc60008000f00 */
[----:B------:R-:W-:Y:S02]  /*0340*/  IMAD.WIDE R10, R11, 0x4, R8 ;  /* 0x000000040b0a7825 */ /* 0x000fe400078e0208 */
[----:B--23--:R-:W-:Y:S05]  /*0350*/  @!P0 BRA `(.L_x_0) ;  /* 0x0000000000d88947 */ /* 0x00cfea0003800000 */
[----:B------:R-:W1:Y:S01]  /*0360*/  LDC R8, c[0x0][0x398] ;  /* 0x0000e600ff087b82 */ /* 0x000e620000000800 */
[----:B------:R-:W-:Y:S01]  /*0370*/  HFMA2 R23, -RZ, RZ, 0, 0 ;  /* 0x00000000ff177431 */ /* 0x000fe200000001ff */
[-C--:B------:R-:W-:Y:S01]  /*0380*/  IADD3 R9, PT, PT, R6, R5.reuse, RZ ;  /* 0x0000000506097210 */ /* 0x080fe20007ffe0ff */
[----:B------:R-:W2:Y:S01]  /*0390*/  LDCU UR4, c[0x0][0x394] ;  /* 0x00007280ff0477ac */ /* 0x000ea20008000800 */
[----:B------:R-:W-:-:S04]  /*03a0*/  LEA R25, R2, R5, 0x1 ;  /* 0x0000000502197211 */ /* 0x000fc800078e08ff */
[----:B------:R-:W3:Y:S08]  /*03b0*/  LDC.64 R12, c[0x0][0x388] ;  /* 0x0000e200ff0c7b82 */ /* 0x000ef00000000a00 */
[----:B------:R-:W4:Y:S02]  /*03c0*/  LDC.64 R14, c[0x0][0x3a0] ;  /* 0x0000e800ff0e7b82 */ /* 0x000f240000000a00 */
.L_x_1:
[C---:B-1----:R-:W-:Y:S01]  /*03d0*/  IMAD R22, R23.reuse, R8, RZ ;  /* 0x0000000817167224 */ /* 0x042fe200078e02ff */
[----:B------:R-:W-:-:S03]  /*03e0*/  ISETP.NE.AND P0, PT, R23, RZ, PT ;  /* 0x000000ff1700720c */ /* 0x000fc60003f05270 */
[----:B0-----:R-:W-:Y:S01]  /*03f0*/  IMAD.WIDE.U32 R16, R22, 0x4, R10 ;  /* 0x0000000416107825 */ /* 0x001fe200078e000a */
[----:B------:R-:W-:Y:S02]  /*0400*/  IADD3 R27, PT, PT, R7, R22, RZ ;  /* 0x00000016071b7210 */ /* 0x000fe40007ffe0ff */
[----:B------:R-:W-:Y:S02]  /*0410*/  IADD3 R21, PT, PT, R9, -R8, R22 ;  /* 0x8000000809157210 */ /* 0x000fe40007ffe016 */
[----:B0-----:R-:W5:Y:S01]  /*0420*/  LDG.E R0, desc[UR6][R16.64] ;  /* 0x0000000610007981 */ /* 0x001f62000c1e1900 */
[----:B---3--:R-:W-:-:S03]  /*0430*/  IMAD.WIDE R26, R27, 0x4, R12 ;  /* 0x000000041b1a7825 */ /* 0x008fc600078e020c */
[----:B------:R-:W3:Y:S01]  /*0440*/  LDG.E R24, desc[UR6][R16.64+-0x4] ;  /* 0xfffffc0610187981 */ /* 0x000ee2000c1e1900 */
[----:B------:R-:W-:-:S03]  /*0450*/  IMAD.WIDE.U32 R18, R2, 0x4, R26 ;  /* 0x0000000402127825 */ /* 0x000fc600078e001a */
[----:B------:R-:W5:Y:S01]  /*0460*/  LDG.E R26, desc[UR6][R26.64] ;  /* 0x000000061a1a7981 */ /* 0x000f62000c1e1900 */
[----:B----4-:R-:W-:-:S04]  /*0470*/  IMAD.WIDE R20, R21, 0x4, R14 ;  /* 0x0000000415147825 */ /* 0x010fc800078e020e */
[----:B------:R-:W-:Y:S01]  /*0480*/  IMAD.WIDE.U32 R28, R2, 0x4, R18 ;  /* 0x00000004021c7825 */ /* 0x000fe200078e0012 */
[----:B------:R5:W3:Y:S05]  /*0490*/  LDG.E R27, desc[UR6][R18.64] ;  /* 0x00000006121b7981 */ /* 0x000aea000c1e1900 */
[----:B------:R-:W4:Y:S04]  /*04a0*/  LDG.E R29, desc[UR6][R28.64] ;  /* 0x000000061c1d7981 */ /* 0x000f28000c1e1900 */
[----:B------:R-:W2:Y:S01]  /*04b0*/  @P0 LDG.E R18, desc[UR6][R20.64] ;  /* 0x0000000614120981 */ /* 0x000ea2000c1e1900 */
[----:B------:R-:W-:-:S13]  /*04c0*/  ISETP.NE.AND P1, PT, R23, RZ, PT ;  /* 0x000000ff1700720c */ /* 0x000fda0003f25270 */
[----:B------:R0:W2:Y:S01]  /*04d0*/  @P1 LDG.E R28, desc[UR6][R20.64+0x4] ;  /* 0x00000406141c1981 */ /* 0x0000a2000c1e1900 */
[----:B-----5:R-:W-:Y:S01]  /*04e0*/  FFMA R19, R0, R26, RZ ;  /* 0x0000001a00137223 */ /* 0x020fe200000000ff */
[----:B------:R-:W-:-:S03]  /*04f0*/  IADD3 R26, PT, PT, R23, 0x1, RZ ;  /* 0x00000001171a7810 */ /* 0x000fc60007ffe0ff */
[----:B---3--:R-:W-:Y:S01]  /*0500*/  FFMA R24, R24, R27, R19 ;  /* 0x0000001b18187223 */ /* 0x008fe20000000013 */
[----:B----4-:R-:W-:Y:S01]  /*0510*/  @!P0 FMUL R27, R0, R29 ;  /* 0x0000001d001b8220 */ /* 0x010fe20000400000 */
[----:B--2---:R-:W-:Y:S01]  /*0520*/  @P0 FMUL R27, R29, R18 ;  /* 0x000000121d1b0220 */ /* 0x004fe20000400000 */
[----:B------:R-:W-:Y:S02]  /*0530*/  ISETP.GE.AND P0, PT, R26, UR4, PT ;  /* 0x000000041a007c0c */ /* 0x000fe4000bf06270 */
[----:B------:R-:W-:-:S04]  /*0540*/  IADD3 R23, PT, PT, R2, R25, R22 ;  /* 0x0000001902177210 */ /* 0x000fc80007ffe016 */
[-C--:B------:R-:W-:Y:S02]  /*0550*/  IADD3 R19, PT, PT, R4, R23.reuse, RZ ;  /* 0x0000001704137210 */ /* 0x080fe40007ffe0ff */
[----:B------:R-:W-:-:S05]  /*0560*/  IADD3 R23, PT, PT, R2, R23, RZ ;  /* 0x0000001702177210 */ /* 0x000fca0007ffe0ff */
[----:B------:R-:W-:Y:S01]  /*0570*/  @!P0 IADD3 R29, PT, PT, R9, R8, R22 ;  /* 0x00000008091d8210 */ /* 0x000fe20007ffe016 */
[----:B------:R-:W-:Y:S01]  /*0580*/  IMAD.WIDE R18, R19, 0x4, R12 ;  /* 0x0000000413127825 */ /* 0x000fe200078e020c */
[----:B------:R-:W-:-:S03]  /*0590*/  IADD3 R23, PT, PT, R4, R23, RZ ;  /* 0x0000001704177210 */ /* 0x000fc60007ffe0ff */
[----:B0-----:R-:W-:Y:S02]  /*05a0*/  @!P0 IMAD.WIDE R20, R29, 0x4, R14 ;  /* 0x000000041d148825 */ /* 0x001fe400078e020e */
[----:B------:R-:W2:Y:S02]  /*05b0*/  LDG.E R19, desc[UR6][R18.64] ;  /* 0x0000000612137981 */ /* 0x000ea4000c1e1900 */
[----:B------:R-:W-:Y:S02]  /*05c0*/  IMAD.WIDE R22, R23, 0x4, R12 ;  /* 0x0000000417167825 */ /* 0x000fe400078e020c */
[----:B------:R-:W3:Y:S02]  /*05d0*/  @!P0 LDG.E R20, desc[UR6][R20.64] ;  /* 0x0000000614148981 */ /* 0x000ee4000c1e1900 */
[----:B------:R-:W-:Y:S02]  /*05e0*/  FADD R27, R24, R27 ;  /* 0x0000001b181b7221 */ /* 0x000fe40000000000 */
[----:B------:R-:W4:Y:S04]  /*05f0*/  LDG.E R23, desc[UR6][R22.64] ;  /* 0x0000000616177981 */ /* 0x000f28000c1e1900 */
[----:B------:R-:W5:Y:S01]  /*0600*/  @!P1 LDG.E R24, desc[UR6][R10.64] ;  /* 0x000000060a189981 */ /* 0x000f62000c1e1900 */
[----:B--2---:R-:W-:Y:S01]  /*0610*/  @P0 FMUL R0, R0, R19 ;  /* 0x0000001300000220 */ /* 0x004fe20000400000 */
[----:B---3--:R-:W-:Y:S01]  /*0620*/  @!P0 FMUL R0, R19, R20 ;  /* 0x0000001413008220 */ /* 0x008fe20000400000 */
[----:B------:R-:W-:Y:S01]  /*0630*/  ISETP.NE.AND P0, PT, R26, UR4, PT ;  /* 0x000000041a007c0c */ /* 0x000fe2000bf05270 */
[----:B----4-:R-:W-:-:S02]  /*0640*/  @P1 FMUL R28, R28, R23 ;  /* 0x000000171c1c1220 */ /* 0x010fc40000400000 */
[----:B------:R-:W-:Y:S01]  /*0650*/  FADD R19, R27, R0 ;  /* 0x000000001b137221 */ /* 0x000fe20000000000 */
[----:B-----5:R-:W-:-:S04]  /*0660*/  @!P1 FMUL R28, R23, R24 ;  /* 0x00000018171c9220 */ /* 0x020fc80000400000 */
[----:B------:R-:W-:Y:S01]  /*0670*/  FADD R19, R19, R28 ;  /* 0x0000001c13137221 */ /* 0x000fe20000000000 */
[----:B------:R-:W-:-:S04]  /*0680*/  MOV R23, R26 ;  /* 0x0000001a00177202 */ /* 0x000fc80000000f00 */
[----:B------:R0:W-:Y:S01]  /*0690*/  STG.E desc[UR6][R16.64], R19 ;  /* 0x0000001310007986 */ /* 0x0001e2000c101906 */
[----:B------:R-:W-:Y:S05]  /*06a0*/  @P0 BRA `(.L_x_1) ;  /* 0xfffffffc00480947 */ /* 0x000fea000383ffff */
[----:B------:R-:W-:Y:S05]  /*06b0*/  BRA `(.L_x_2) ;  /* 0x0000000c00987947 */ /* 0x000fea0003800000 */
.L_x_0:
[----:B------:R-:W1:Y:S01]  /*06c0*/  LDCU UR5, c[0x0][0x394] ;  /* 0x00007280ff0577ac */ /* 0x000e620008000800 */
[----:B------:R-:W2:Y:S01]  /*06d0*/  LDCU UR9, c[0x0][0x394] ;  /* 0x00007280ff0977ac */ /* 0x000ea20008000800 */
[----:B------:R-:W-:Y:S01]  /*06e0*/  UMOV UR4, URZ ;  /* 0x000000ff00047c82 */ /* 0x000fe20008000000 */
[----:B-1----:R-:W-:-:S09]  /*06f0*/  UISETP.GT.AND UP0, UPT, UR5, URZ, UPT ;  /* 0x000000ff0500728c */ /* 0x002fd2000bf04270 */
[----:B--2---:R-:W-:Y:S05]  /*0700*/  BRA.U !UP0, `(.L_x_3) ;  /* 0x0000000d08007547 */ /* 0x004fea000b800000 */
[----:B------:R-:W-:Y:S01]  /*0710*/  UIADD3 UR8, UPT, UPT, -UR4, UR5, URZ ;  /* 0x0000000504087290 */ /* 0x000fe2000fffe1ff */
[----:B------:R-:W-:-:S03]  /*0720*/  PLOP3.LUT P0, PT, PT, PT, PT, 0x80, 0x8 ;  /* 0x000000000008781c */ /* 0x000fc60003f0f070 */
[----:B------:R-:W-:-:S09]  /*0730*/  UISETP.GT.AND UP0, UPT, UR8, 0x3, UPT ;  /* 0x000000030800788c */ /* 0x000fd2000bf04270 */
[----:B------:R-:W-:Y:S05]  /*0740*/  BRA.U !UP0, `(.L_x_4) ;  /* 0x0000000508e87547 */ /* 0x000fea000b800000 */
[----:B------:R-:W-:Y:S01]  /*0750*/  PLOP3.LUT P0, PT, PT, PT, PT, 0x8, 0x80 ;  /* 0x000000000080781c */ /* 0x000fe20003f0e170 */
[----:B------:R-:W-:-:S12]  /*0760*/  UIADD3 UR5, UPT, UPT, UR5, -0x3, URZ ;  /* 0xfffffffd05057890 */ /* 0x000fd8000fffe0ff */
.L_x_5:
[----:B-1----:R-:W1:Y:S01]  /*0770*/  LDC R0, c[0x0][0x398] ;  /* 0x0000e600ff007b82 */ /* 0x002e620000000800 */
[----:B------:R-:W-:-:S07]  /*0780*/  ISETP.NE.AND P1, PT, RZ, UR4, PT ;  /* 0x00000004ff007c0c */ /* 0x000fce000bf25270 */
[----:B------:R-:W2:Y:S08]  /*0790*/  LDC.64 R14, c[0x0][0x388] ;  /* 0x0000e200ff0e7b82 */ /* 0x000eb00000000a00 */
[----:B------:R-:W3:Y:S01]  /*07a0*/  LDC.64 R8, c[0x0][0x3a0] ;  /* 0x0000e800ff087b82 */ /* 0x000ee20000000a00 */
[C---:B-1----:R-:W-:Y:S02]  /*07b0*/  IMAD R29, R0.reuse, UR4, R7 ;  /* 0x00000004001d7c24 */ /* 0x042fe4000f8e0207 */
[----:B------:R-:W-:-:S02]  /*07c0*/  IMAD R13, R0, UR4, R3 ;  /* 0x00000004000d7c24 */ /* 0x000fc4000f8e0203 */
[----:B--2---:R-:W-:-:S05]  /*07d0*/  IMAD.WIDE R28, R29, 0x4, R14 ;  /* 0x000000041d1c7825 */ /* 0x004fca00078e020e */
[----:B0-----:R0:W2:Y:S01]  /*07e0*/  LDG.E R27, desc[UR6][R28.64] ;  /* 0x000000061c1b7981 */ /* 0x0010a2000c1e1900 */
[----:B------:R-:W-:-:S04]  /*07f0*/  IMAD.WIDE.U32 R20, R2, 0x4, R28 ;  /* 0x0000000402147825 */ /* 0x000fc800078e001c */
[----:B---3--:R-:W-:-:S04]  /*0800*/  IMAD.WIDE R12, R13, 0x4, R8 ;  /* 0x000000040d0c7825 */ /* 0x008fc800078e0208 */
[----:B------:R-:W-:Y:S01]  /*0810*/  IMAD.WIDE.U32 R18, R2, 0x4, R20 ;  /* 0x0000000402127825 */ /* 0x000fe200078e0014 */
[----:B------:R-:W2:Y:S03]  /*0820*/  LDG.E R26, desc[UR6][R12.64] ;  /* 0x000000060c1a7981 */ /* 0x000ea6000c1e1900 */
[----:B------:R-:W-:Y:S01]  /*0830*/  @P1 IMAD R23, R0, UR4, -R0 ;  /* 0x0000000400171c24 */ /* 0x000fe2000f8e0a00 */
[----:B------:R-:W3:Y:S01]  /*0840*/  LDG.E R21, desc[UR6][R20.64] ;  /* 0x0000000614157981 */ /* 0x000ee2000c1e1900 */
[----:B------:R-:W-:-:S03]  /*0850*/  IMAD.WIDE.U32 R16, R2, 0x4, R18 ;  /* 0x0000000402107825 */ /* 0x000fc600078e0012 */
[----:B------:R-:W4:Y:S01]  /*0860*/  LDG.E R19, desc[UR6][R18.64] ;  /* 0x0000000612137981 */ /* 0x000f22000c1e1900 */
[----:B------:R-:W-:-:S03]  /*0870*/  @P1 IMAD.WIDE R22, R23, 0x4, R10 ;  /* 0x0000000417161825 */ /* 0x000fc600078e020a */
[----:B------:R-:W5:Y:S01]  /*0880*/  @!P1 LDG.E R28, desc[UR6][R10.64] ;  /* 0x000000060a1c9981 */ /* 0x000f62000c1e1900 */
[----:B------:R-:W-:-:S03]  /*0890*/  IMAD.WIDE.U32 R24, R2, 0x4, R16 ;  /* 0x0000000402187825 */ /* 0x000fc600078e0010 */
[----:B------:R-:W5:Y:S04]  /*08a0*/  @P1 LDG.E R22, desc[UR6][R22.64] ;  /* 0x0000000616161981 */ /* 0x000f68000c1e1900 */
[----:B------:R-:W5:Y:S04]  /*08b0*/  LDG.E R25, desc[UR6][R24.64] ;  /* 0x0000000618197981 */ /* 0x000f68000c1e1900 */
[----:B------:R-:W5:Y:S01]  /*08c0*/  LDG.E R17, desc[UR6][R16.64] ;  /* 0x0000000610117981 */ /* 0x000f62000c1e1900 */
[----:B------:R-:W-:-:S06]  /*08d0*/  UIADD3 UR8, UPT, UPT, UR4, 0x1, URZ ;  /* 0x0000000104087890 */ /* 0x000fcc000fffe0ff */
[----:B0-----:R-:W-:Y:S02]  /*08e0*/  IMAD R29, R0, UR8, R3 ;  /* 0x00000008001d7c24 */ /* 0x001fe4000f8e0203 */
[----:B--2---:R-:W-:-:S04]  /*08f0*/  FFMA R27, R26, R27, RZ ;  /* 0x0000001b1a1b7223 */ /* 0x004fc800000000ff */
[----:B---3--:R-:W-:Y:S01]  /*0900*/  FFMA R27, R26, R21, R27 ;  /* 0x000000151a1b7223 */ /* 0x008fe2000000001b */
[----:B------:R-:W-:-:S03]  /*0910*/  IMAD R21, R0, UR8, R7 ;  /* 0x0000000800157c24 */ /* 0x000fc6000f8e0207 */
[----:B----4-:R-:W-:Y:S01]  /*0920*/  FFMA R19, R26, R19, R27 ;  /* 0x000000131a137223 */ /* 0x010fe2000000001b */
[----:B------:R-:W-:-:S04]  /*0930*/  IMAD.WIDE R20, R21, 0x4, R14 ;  /* 0x0000000415147825 */ /* 0x000fc800078e020e */
[----:B-----5:R-:W-:Y:S01]  /*0940*/  @P1 FMUL R18, R22, R25 ;  /* 0x0000001916121220 */ /* 0x020fe20000400000 */
[----:B------:R-:W-:Y:S01]  /*0950*/  @!P1 FMUL R18, R25, R28 ;  /* 0x0000001c19129220 */ /* 0x000fe20000400000 */
[----:B------:R-:W-:Y:S01]  /*0960*/  ISETP.NE.AND P1, PT, RZ, UR8, PT ;  /* 0x00000008ff007c0c */ /* 0x000fe2000bf25270 */
[----:B------:R-:W-:Y:S01]  /*0970*/  FFMA R19, R26, R17, R19 ;  /* 0x000000111a137223 */ /* 0x000fe20000000013 */
[----:B------:R-:W-:-:S04]  /*0980*/  IMAD.WIDE.U32 R16, R2, 0x4, R20 ;  /* 0x0000000402107825 */ /* 0x000fc800078e0014 */
[----:B------:R-:W-:Y:S01]  /*0990*/  FADD R23, R19, R18 ;  /* 0x0000001213177221 */ /* 0x000fe20000000000 */
[----:B------:R-:W-:-:S04]  /*09a0*/  IMAD.WIDE.U32 R18, R2, 0x4, R16 ;  /* 0x0000000402127825 */ /* 0x000fc800078e0010 */
[----:B------:R0:W-:Y:S01]  /*09b0*/  STG.E desc[UR6][R12.64], R23 ;  /* 0x000000170c007986 */ /* 0x0001e2000c101906 */
[----:B------:R-:W-:-:S03]  /*09c0*/  IMAD.WIDE R28, R29, 0x4, R8 ;  /* 0x000000041d1c7825 */ /* 0x000fc600078e0208 */
[----:B------:R-:W2:Y:S01]  /*09d0*/  LDG.E R21, desc[UR6][R20.64] ;  /* 0x0000000614157981 */ /* 0x000ea2000c1e1900 */
[----:B------:R-:W-:-:S03]  /*09e0*/  @P1 IMAD R27, R0, UR8, -R0 ;  /* 0x00000008001b1c24 */ /* 0x000fc6000f8e0a00 */
[----:B------:R-:W3:Y:S01]  /*09f0*/  LDG.E R17, desc[UR6][R16.64] ;  /* 0x0000000610117981 */ /* 0x000ee2000c1e1900 */
[----:B0-----:R-:W-:-:S03]  /*0a00*/  IMAD.WIDE.U32 R22, R2, 0x4, R18 ;  /* 0x0000000402167825 */ /* 0x001fc600078e0012 */
[----:B------:R-:W4:Y:S04]  /*0a10*/  @!P1 LDG.E R12, desc[UR6][R10.64] ;  /* 0x000000060a0c9981 */ /* 0x000f28000c1e1900 */
[----:B------:R-:W5:Y:S01]  /*0a20*/  LDG.E R19, desc[UR6][R18.64] ;  /* 0x0000000612137981 */ /* 0x000f62000c1e1900 */
[----:B------:R-:W-:-:S04]  /*0a30*/  @P1 IMAD.WIDE R26, R27, 0x4, R10 ;  /* 0x000000041b1a1825 */ /* 0x000fc800078e020a */
[----:B------:R-:W-:Y:S02]  /*0a40*/  IMAD.WIDE.U32 R24, R2, 0x4, R22 ;  /* 0x0000000402187825 */ /* 0x000fe400078e0016 */
[----:B------:R-:W4:Y:S04]  /*0a50*/  @P1 LDG.E R26, desc[UR6][R26.64] ;  /* 0x000000061a1a1981 */ /* 0x000f28000c1e1900 */
[----:B------:R-:W2:Y:S04]  /*0a60*/  LDG.E R18, desc[UR6][R28.64] ;  /* 0x000000061c127981 */ /* 0x000ea8000c1e1900 */
[----:B------:R-:W5:Y:S04]  /*0a70*/  @!P1 LDG.E R13, desc[UR6][R24.64] ;  /* 0x00000006180d9981 */ /* 0x000f68000c1e1900 */
[----:B------:R-:W4:Y:S04]  /*0a80*/  @P1 LDG.E R27, desc[UR6][R24.64] ;  /* 0x00000006181b1981 */ /* 0x000f28000c1e1900 */
[----:B------:R0:W5:Y:S01]  /*0a90*/  LDG.E R23, desc[UR6][R22.64] ;  /* 0x0000000616177981 */ /* 0x000162000c1e1900 */
[----:B------:R-:W-:-:S06]  /*0aa0*/  UIADD3 UR8, UPT, UPT, UR4, 0x2, URZ ;  /* 0x0000000204087890 */ /* 0x000fcc000fffe0ff */
[----:B0-----:R-:W-:Y:S02]  /*0ab0*/  IMAD R22, R0, UR8, R7 ;  /* 0x0000000800167c24 */ /* 0x001fe4000f8e0207 */
[----:B--2---:R-:W-:-:S04]  /*0ac0*/  FFMA R16, R18, R21, RZ ;  /* 0x0000001512107223 */ /* 0x004fc800000000ff */
[----:B---3--:R-:W-:Y:S01]  /*0ad0*/  FFMA R21, R18, R17, R16 ;  /* 0x0000001112157223 */ /* 0x008fe20000000010 */
[----:B------:R-:W-:-:S04]  /*0ae0*/  IMAD.WIDE R16, R22, 0x4, R14 ;  /* 0x0000000416107825 */ /* 0x000fc800078e020e */
[----:B----4-:R-:W-:Y:S01]  /*0af0*/  @P1 FMUL R20, R26, R27 ;  /* 0x0000001b1a141220 */ /* 0x010fe20000400000 */
[----:B-----5:R-:W-:Y:S01]  /*0b00*/  FFMA R19, R18, R19, R21 ;  /* 0x0000001312137223 */ /* 0x020fe20000000015 */
[----:B------:R-:W-:Y:S01]  /*0b10*/  @!P1 FMUL R20, R13, R12 ;  /* 0x0000000c0d149220 */ /* 0x000fe20000400000 */
[----:B------:R-:W-:Y:S01]  /*0b20*/  IMAD.WIDE.U32 R26, R2, 0x4, R16 ;  /* 0x00000004021a7825 */ /* 0x000fe200078e0010 */
[----:B------:R-:W-:-:S03]  /*0b30*/  ISETP.NE.AND P1, PT, RZ, UR8, PT ;  /* 0x00000008ff007c0c */ /* 0x000fc6000bf25270 */
[----:B------:R-:W-:Y:S01]  /*0b40*/  FFMA R19, R18, R23, R19 ;  /* 0x0000001712137223 */ /* 0x000fe20000000013 */
[----:B------:R-:W-:-:S03]  /*0b50*/  IMAD R13, R0, UR8, R3 ;  /* 0x00000008000d7c24 */ /* 0x000fc6000f8e0203 */
[----:B------:R-:W-:Y:S01]  /*0b60*/  FADD R19, R19, R20 ;  /* 0x0000001413137221 */ /* 0x000fe20000000000 */
[----:B------:R-:W-:-:S04]  /*0b70*/  IMAD.WIDE.U32 R24, R2, 0x4, R26 ;  /* 0x0000000402187825 */ /* 0x000fc800078e001a */
[----:B------:R-:W-:Y:S01]  /*0b80*/  IMAD.WIDE R12, R13, 0x4, R8 ;  /* 0x000000040d0c7825 */ /* 0x000fe200078e0208 */
[----:B------:R0:W-:Y:S03]  /*0b90*/  STG.E desc[UR6][R28.64], R19 ;  /* 0x000000131c007986 */ /* 0x0001e6000c101906 */
[----:B------:R-:W-:Y:S01]  /*0ba0*/  @P1 IMAD R21, R0, UR8, -R0 ;  /* 0x0000000800151c24 */ /* 0x000fe2000f8e0a00 */
[----:B------:R1:W2:Y:S04]  /*0bb0*/  LDG.E R23, desc[UR6][R16.64] ;  /* 0x0000000610177981 */ /* 0x0002a8000c1e1900 */
[----:B------:R-:W2:Y:S01]  /*0bc0*/  LDG.E R22, desc[UR6][R12.64] ;  /* 0x000000060c167981 */ /* 0x000ea2000c1e1900 */
[----:B0-----:R-:W-:-:S03]  /*0bd0*/  IMAD.WIDE.U32 R18, R2, 0x4, R24 ;  /* 0x0000000402127825 */ /* 0x001fc600078e0018 */
[----:B------:R-:W3:Y:S01]  /*0be0*/  LDG.E R27, desc[UR6][R26.64] ;  /* 0x000000061a1b7981 */ /* 0x000ee2000c1e1900 */
[----:B-1----:R-:W-:-:S03]  /*0bf0*/  @P1 IMAD.WIDE R16, R21, 0x4, R10 ;  /* 0x0000000415101825 */ /* 0x002fc600078e020a */
[----:B------:R-:W4:Y:S01]  /*0c00*/  @!P1 LDG.E R28, desc[UR6][R10.64] ;  /* 0x000000060a1c9981 */ /* 0x000f22000c1e1900 */
[----:B------:R-:W-:-:S03]  /*0c10*/  IMAD.WIDE.U32 R20, R2, 0x4, R18 ;  /* 0x0000000402147825 */ /* 0x000fc600078e0012 */
[----:B------:R-:W5:Y:S04]  /*0c20*/  LDG.E R19, desc[UR6][R18.64] ;  /* 0x0000000612137981 */ /* 0x000f68000c1e1900 */
[----:B------:R-:W4:Y:S04]  /*0c30*/  LDG.E R26, desc[UR6][R24.64] ;  /* 0x00000006181a7981 */ /* 0x000f28000c1e1900 */
[----:B------:R-:W5:Y:S04]  /*0c40*/  @!P1 LDG.E R29, desc[UR6][R20.64] ;  /* 0x00000006141d9981 */ /* 0x000f68000c1e1900 */
[----:B------:R0:W5:Y:S04]  /*0c50*/  @P1 LDG.E R24, desc[UR6][R16.64] ;  /* 0x0000000610181981 */ /* 0x000168000c1e1900 */
[----:B------:R1:W5:Y:S01]  /*0c60*/  @P1 LDG.E R25, desc[UR6][R20.64] ;  /* 0x0000000614191981 */ /* 0x000362000c1e1900 */
[----:B------:R-:W-:-:S06]  /*0c70*/  UIADD3 UR8, UPT, UPT, UR4, 0x3, URZ ;  /* 0x0000000304087890 */ /* 0x000fcc000fffe0ff */
[----:B0-----:R-:W-:-:S04]  /*0c80*/  IMAD R17, R0, UR8, R7 ;  /* 0x0000000800117c24 */ /* 0x001fc8000f8e0207 */
[----:B------:R-:W-:Y:S01]  /*0c90*/  IMAD.WIDE R14, R17, 0x4, R14 ;  /* 0x00000004110e7825 */ /* 0x000fe200078e020e */
[----:B------:R-:W-:-:S03]  /*0ca0*/  ISETP.NE.AND P2, PT, RZ, UR8, PT ;  /* 0x00000008ff007c0c */ /* 0x000fc6000bf45270 */
[----:B------:R-:W-:-:S04]  /*0cb0*/  IMAD.WIDE.U32 R16, R2, 0x4, R14 ;  /* 0x0000000402107825 */ /* 0x000fc800078e000e */
[----:B-1----:R-:W-:-:S04]  /*0cc0*/  IMAD R21, R0, UR8, R3 ;  /* 0x0000000800157c24 */ /* 0x002fc8000f8e0203 */
[----:B------:R-:W-:-:S04]  /*0cd0*/  IMAD.WIDE R20, R21, 0x4, R8 ;  /* 0x0000000415147825 */ /* 0x000fc800078e0208 */
[----:B--2---:R-:W-:-:S04]  /*0ce0*/  FFMA R23, R22, R23, RZ ;  /* 0x0000001716177223 */ /* 0x004fc800000000ff */
[----:B---3--:R-:W-:-:S04]  /*0cf0*/  FFMA R23, R22, R27, R23 ;  /* 0x0000001b16177223 */ /* 0x008fc80000000017 */
[----:B----4-:R-:W-:-:S04]  /*0d00*/  FFMA R23, R22, R26, R23 ;  /* 0x0000001a16177223 */ /* 0x010fc80000000017 */
[----:B-----5:R-:W-:Y:S01]  /*0d10*/  FFMA R23, R22, R19, R23 ;  /* 0x0000001316177223 */ /* 0x020fe20000000017 */
[----:B------:R-:W-:-:S04]  /*0d20*/  IMAD.WIDE.U32 R18, R2, 0x4, R16 ;  /* 0x0000000402127825 */ /* 0x000fc800078e0010 */
[----:B------:R-:W-:Y:S01]  /*0d30*/  @P1 FMUL R24, R24, R25 ;  /* 0x0000001918181220 */ /* 0x000fe20000400000 */
[----:B------:R-:W-:-:S04]  /*0d40*/  @!P1 FMUL R24, R29, R28 ;  /* 0x0000001c1d189220 */ /* 0x000fc80000400000 */
[----:B------:R-:W-:Y:S01]  /*0d50*/  FADD R29, R23, R24 ;  /* 0x00000018171d7221 */ /* 0x000fe20000000000 */
[----:B------:R-:W-:Y:S02]  /*0d60*/  @P2 IMAD R25, R0, UR8, -R0 ;  /* 0x0000000800192c24 */ /* 0x000fe4000f8e0a00 */
[----:B------:R-:W-:Y:S02]  /*0d70*/  IMAD.WIDE.U32 R22, R2, 0x4, R18 ;  /* 0x0000000402167825 */ /* 0x000fe400078e0012 */
[----:B------:R0:W-:Y:S04]  /*0d80*/  STG.E desc[UR6][R12.64], R29 ;  /* 0x0000001d0c007986 */ /* 0x0001e8000c101906 */
[----:B------:R-:W0:Y:S04]  /*0d90*/  LDG.E R15, desc[UR6][R14.64] ;  /* 0x000000060e0f7981 */ /* 0x000e28000c1e1900 */
[----:B------:R-:W0:Y:S01]  /*0da0*/  LDG.E R0, desc[UR6][R20.64] ;  /* 0x0000000614007981 */ /* 0x000e22000c1e1900 */
[----:B------:R-:W-:-:S03]  /*0db0*/  @P2 IMAD.WIDE R24, R25, 0x4, R10 ;  /* 0x0000000419182825 */ /* 0x000fc600078e020a */
[----:B------:R-:W2:Y:S01]  /*0dc0*/  LDG.E R17, desc[UR6][R16.64] ;  /* 0x0000000610117981 */ /* 0x000ea2000c1e1900 */
[----:B------:R-:W-:-:S03]  /*0dd0*/  IMAD.WIDE.U32 R26, R2, 0x4, R22 ;  /* 0x00000004021a7825 */ /* 0x000fc600078e0016 */
[----:B------:R-:W3:Y:S04]  /*0de0*/  LDG.E R18, desc[UR6][R18.64] ;  /* 0x0000000612127981 */ /* 0x000ee8000c1e1900 */
[----:B------:R-:W4:Y:S04]  /*0df0*/  @P2 LDG.E R24, desc[UR6][R24.64] ;  /* 0x0000000618182981 */ /* 0x000f28000c1e1900 */
[----:B------:R-:W4:Y:S04]  /*0e00*/  @P2 LDG.E R28, desc[UR6][R26.64] ;  /* 0x000000061a1c2981 */ /* 0x000f28000c1e1900 */
[----:B------:R-:W5:Y:S04]  /*0e10*/  @!P2 LDG.E R14, desc[UR6][R10.64] ;  /* 0x000000060a0ea981 */ /* 0x000f68000c1e1900 */
[----:B------:R-:W5:Y:S04]  /*0e20*/  LDG.E R22, desc[UR6][R22.64] ;  /* 0x0000000616167981 */ /* 0x000f68000c1e1900 */
[----:B------:R-:W5:Y:S01]  /*0e30*/  @!P2 LDG.E R27, desc[UR6][R26.64] ;  /* 0x000000061a1ba981 */ /* 0x000f62000c1e1900 */
[----:B------:R-:W-:-:S04]  /*0e40*/  UIADD3 UR4, UPT, UPT, UR4, 0x4, URZ ;  /* 0x0000000404047890 */ /* 0x000fc8000fffe0ff */
[----:B------:R-:W-:Y:S01]  /*0e50*/  UISETP.GE.AND UP0, UPT, UR4, UR5, UPT ;  /* 0x000000050400728c */ /* 0x000fe2000bf06270 */
[----:B0-----:R-:W-:-:S04]  /*0e60*/  FFMA R12, R0, R15, RZ ;  /* 0x0000000f000c7223 */ /* 0x001fc800000000ff */
[----:B--2---:R-:W-:-:S04]  /*0e70*/  FFMA R13, R0, R17, R12 ;  /* 0x00000011000d7223 */ /* 0x004fc8000000000c */
[----:B---3--:R-:W-:Y:S01]  /*0e80*/  FFMA R13, R0, R18, R13 ;  /* 0x00000012000d7223 */ /* 0x008fe2000000000d */
[----:B----4-:R-:W-:-:S03]  /*0e90*/  @P2 FMUL R28, R24, R28 ;  /* 0x0000001c181c2220 */ /* 0x010fc60000400000 */
[----:B-----5:R-:W-:Y:S01]  /*0ea0*/  FFMA R13, R0, R22, R13 ;  /* 0x00000016000d7223 */ /* 0x020fe2000000000d */
[----:B------:R-:W-:-:S04]  /*0eb0*/  @!P2 FMUL R28, R27, R14 ;  /* 0x0000000e1b1ca220 */ /* 0x000fc80000400000 */
[----:B------:R-:W-:-:S05]  /*0ec0*/  FADD R13, R13, R28 ;  /* 0x0000001c0d0d7221 */ /* 0x000fca0000000000 */
[----:B------:R1:W-:Y:S01]  /*0ed0*/  STG.E desc[UR6][R20.64], R13 ;  /* 0x0000000d14007986 */ /* 0x0003e2000c101906 */
[----:B------:R-:W-:Y:S05]  /*0ee0*/  BRA.U !UP0, `(.L_x_5) ;  /* 0xfffffff908207547 */ /* 0x000fea000b83ffff */
.L_x_4:
[----:B------:R-:W2:Y:S02]  /*0ef0*/  LDC R26, c[0x0][0x394] ;  /* 0x0000e500ff1a7b82 */ /* 0x000ea40000000800 */
[----:B--2---:R-:W-:-:S04]  /*0f00*/  IADD3 R0, PT, PT, R26, -UR4, RZ ;  /* 0x800000041a007c10 */ /* 0x004fc8000fffe0ff */
[----:B------:R-:W-:-:S13]  /*0f10*/  ISETP.GT.AND P1, PT, R0, 0x1, PT ;  /* 0x000000010000780c */ /* 0x000fda0003f24270 */
[----:B------:R-:W-:Y:S05]  /*0f20*/  @!P1 BRA `(.L_x_6) ;  /* 0x0000000000f09947 */ /* 0x000fea0003800000 */
[----:B------:R-:W2:Y:S01]  /*0f30*/  LDC R28, c[0x0][0x398] ;  /* 0x0000e600ff1c7b82 */ /* 0x000ea20000000800 */
[----:B------:R-:W-:-:S07]  /*0f40*/  ISETP.NE.AND P0, PT, RZ, UR4, PT ;  /* 0x00000004ff007c0c */ /* 0x000fce000bf05270 */
[----:B------:R-:W3:Y:S01]  /*0f50*/  LDC.64 R14, c[0x0][0x388] ;  /* 0x0000e200ff0e7b82 */ /* 0x000ee20000000a00 */
[C---:B--2---:R-:W-:Y:S02]  /*0f60*/  IMAD R17, R28.reuse, UR4, R7 ;  /* 0x000000041c117c24 */ /* 0x044fe4000f8e0207 */
[----:B-1----:R-:W-:-:S04]  /*0f70*/  IMAD R13, R28, UR4, R3 ;  /* 0x000000041c0d7c24 */ /* 0x002fc8000f8e0203 */
[----:B------:R-:W-:-:S04]  /*0f80*/  IMAD.WIDE R12, R13, 0x4, R8 ;  /* 0x000000040d0c7825 */ /* 0x000fc800078e0208 */
[----:B---3--:R-:W-:Y:S01]  /*0f90*/  IMAD.WIDE R16, R17, 0x4, R14 ;  /* 0x0000000411107825 */ /* 0x008fe200078e020e */
[----:B0-----:R-:W2:Y:S04]  /*0fa0*/  LDG.E R0, desc[UR6][R12.64] ;  /* 0x000000060c007981 */ /* 0x001ea8000c1e1900 */
[----:B------:R0:W2:Y:S01]  /*0fb0*/  LDG.E R27, desc[UR6][R16.64] ;  /* 0x00000006101b7981 */ /* 0x0000a2000c1e1900 */
[----:B------:R-:W-:-:S04]  /*0fc0*/  IMAD.WIDE.U32 R18, R2, 0x4, R16 ;  /* 0x0000000402127825 */ /* 0x000fc800078e0010 */
[----:B------:R-:W-:Y:S01]  /*0fd0*/  @P0 IMAD R23, R28, UR4, -R28 ;  /* 0x000000041c170c24 */ /* 0x000fe2000f8e0a1c */
[----:B------:R1:W3:Y:S01]  /*0fe0*/  LDG.E R29, desc[UR6][R18.64] ;  /* 0x00000006121d7981 */ /* 0x0002e2000c1e1900 */
[----:B------:R-:W-:-:S04]  /*0ff0*/  IMAD.WIDE.U32 R20, R2, 0x4, R18 ;  /* 0x0000000402147825 */ /* 0x000fc800078e0012 */
[----:B0-----:R-:W-:Y:S02]  /*1000*/  IMAD.WIDE.U32 R16, R2, 0x4, R20 ;  /* 0x0000000402107825 */ /* 0x001fe400078e0014 */
[----:B------:R-:W4:Y:S02]  /*1010*/  LDG.E R21, desc[UR6][R20.64] ;  /* 0x0000000614157981 */ /* 0x000f24000c1e1900 */
[----:B------:R-:W-:-:S04]  /*1020*/  @P0 IMAD.WIDE R22, R23, 0x4, R10 ;  /* 0x0000000417160825 */ /* 0x000fc800078e020a */
[----:B------:R-:W-:Y:S02]  /*1030*/  IMAD.WIDE.U32 R24, R2, 0x4, R16 ;  /* 0x0000000402187825 */ /* 0x000fe400078e0010 */
[----:B------:R0:W5:Y:S04]  /*1040*/  @P0 LDG.E R22, desc[UR6][R22.64] ;  /* 0x0000000616160981 */ /* 0x000168000c1e1900 */
[----:B------:R-:W5:Y:S04]  /*1050*/  LDG.E R25, desc[UR6][R24.64] ;  /* 0x0000000618197981 */ /* 0x000f68000c1e1900 */
[----:B------:R-:W5:Y:S04]  /*1060*/  LDG.E R17, desc[UR6][R16.64] ;  /* 0x0000000610117981 */ /* 0x000f68000c1e1900 */
[----:B------:R-:W5:Y:S01]  /*1070*/  @!P0 LDG.E R16, desc[UR6][R10.64] ;  /* 0x000000060a108981 */ /* 0x000f62000c1e1900 */
[----:B------:R-:W-:-:S06]  /*1080*/  UIADD3 UR4, UPT, UPT, UR4, 0x1, URZ ;  /* 0x0000000104047890 */ /* 0x000fcc000fffe0ff */
[----:B-1----:R-:W-:-:S04]  /*1090*/  IMAD R19, R28, UR4, R7 ;  /* 0x000000041c137c24 */ /* 0x002fc8000f8e0207 */
[----:B------:R-:W-:Y:S01]  /*10a0*/  IMAD.WIDE R18, R19, 0x4, R14 ;  /* 0x0000000413127825 */ /* 0x000fe200078e020e */
[----:B------:R-:W-:-:S13]  /*10b0*/  ISETP.NE.AND P1, PT, RZ, UR4, PT ;  /* 0x00000004ff007c0c */ /* 0x000fda000bf25270 */
[----:B0-----:R-:W-:Y:S02]  /*10c0*/  @P1 IMAD R23, R28, UR4, -R28 ;  /* 0x000000041c171c24 */ /* 0x001fe4000f8e0a1c */
[----:B--2---:R-:W-:-:S04]  /*10d0*/  FFMA R27, R0, R27, RZ ;  /* 0x0000001b001b7223 */ /* 0x004fc800000000ff */
[----:B---3--:R-:W-:-:S04]  /*10e0*/  FFMA R14, R0, R29, R27 ;  /* 0x0000001d000e7223 */ /* 0x008fc8000000001b */
[----:B----4-:R-:W-:Y:S01]  /*10f0*/  FFMA R21, R0, R21, R14 ;  /* 0x0000001500157223 */ /* 0x010fe2000000000e */
[----:B------:R-:W-:-:S04]  /*1100*/  IMAD.WIDE.U32 R14, R2, 0x4, R18 ;  /* 0x00000004020e7825 */ /* 0x000fc800078e0012 */
[----:B-----5:R-:W-:Y:S01]  /*1110*/  @P0 FMUL R27, R22, R25 ;  /* 0x00000019161b0220 */ /* 0x020fe20000400000 */
[----:B------:R-:W-:Y:S01]  /*1120*/  FFMA R0, R0, R17, R21 ;  /* 0x0000001100007223 */ /* 0x000fe20000000015 */
[----:B------:R-:W-:-:S04]  /*1130*/  IMAD R21, R28, UR4, R3 ;  /* 0x000000041c157c24 */ /* 0x000fc8000f8e0203 */
[----:B------:R-:W-:-:S04]  /*1140*/  IMAD.WIDE R20, R21, 0x4, R8 ;  /* 0x0000000415147825 */ /* 0x000fc800078e0208 */
[----:B------:R-:W-:Y:S01]  /*1150*/  @!P0 FMUL R27, R25, R16 ;  /* 0x00000010191b8220 */ /* 0x000fe20000400000 */
[----:B------:R-:W-:-:S04]  /*1160*/  IMAD.WIDE.U32 R16, R2, 0x4, R14 ;  /* 0x0000000402107825 */ /* 0x000fc800078e000e */
[----:B------:R-:W-:Y:S01]  /*1170*/  FADD R27, R0, R27 ;  /* 0x0000001b001b7221 */ /* 0x000fe20000000000 */
[----:B------:R-:W-:-:S04]  /*1180*/  IMAD.WIDE.U32 R8, R2, 0x4, R16 ;  /* 0x0000000402087825 */ /* 0x000fc800078e0010 */
[----:B------:R0:W-:Y:S04]  /*1190*/  STG.E desc[UR6][R12.64], R27 ;  /* 0x0000001b0c007986 */ /* 0x0001e8000c101906 */
[----:B------:R-:W2:Y:S04]  /*11a0*/  LDG.E R19, desc[UR6][R18.64] ;  /* 0x0000000612137981 */ /* 0x000ea8000c1e1900 */
[----:B------:R-:W2:Y:S01]  /*11b0*/  LDG.E R0, desc[UR6][R20.64] ;  /* 0x0000000614007981 */ /* 0x000ea2000c1e1900 */
[----:B------:R-:W-:-:S03]  /*11c0*/  @P1 IMAD.WIDE R22, R23, 0x4, R10 ;  /* 0x0000000417161825 */ /* 0x000fc600078e020a */
[----:B------:R-:W3:Y:S01]  /*11d0*/  LDG.E R14, desc[UR6][R14.64] ;  /* 0x000000060e0e7981 */ /* 0x000ee2000c1e1900 */
[----:B------:R-:W-:-:S03]  /*11e0*/  IMAD.WIDE.U32 R24, R2, 0x4, R8 ;  /* 0x0000000402187825 */ /* 0x000fc600078e0008 */
[----:B------:R-:W4:Y:S04]  /*11f0*/  LDG.E R16, desc[UR6][R16.64] ;  /* 0x0000000610107981 */ /* 0x000f28000c1e1900 */
[----:B------:R-:W0:Y:S04]  /*1200*/  @P1 LDG.E R22, desc[UR6][R22.64] ;  /* 0x0000000616161981 */ /* 0x000e28000c1e1900 */
[----:B------:R-:W0:Y:S04]  /*1210*/  @P1 LDG.E R29, desc[UR6][R24.64] ;  /* 0x00000006181d1981 */ /* 0x000e28000c1e1900 */
[----:B------:R-:W5:Y:S04]  /*1220*/  @!P1 LDG.E R28, desc[UR6][R10.64] ;  /* 0x000000060a1c9981 */ /* 0x000f68000c1e1900 */
[----:B------:R-:W5:Y:S04]  /*1230*/  LDG.E R8, desc[UR6][R8.64] ;  /* 0x0000000608087981 */ /* 0x000f68000c1e1900 */
[----:B------:R-:W5:Y:S01]  /*1240*/  @!P1 LDG.E R25, desc[UR6][R24.64] ;  /* 0x0000000618199981 */ /* 0x000f62000c1e1900 */
[----:B------:R-:W-:Y:S01]  /*1250*/  PLOP3.LUT P0, PT, PT, PT, PT, 0x8, 0x80 ;  /* 0x000000000080781c */ /* 0x000fe20003f0e170 */
[----:B------:R-:W-:Y:S01]  /*1260*/  UIADD3 UR4, UPT, UPT, UR4, 0x1, URZ ;  /* 0x0000000104047890 */ /* 0x000fe2000fffe0ff */
[----:B--2---:R-:W-:-:S04]  /*1270*/  FFMA R19, R0, R19, RZ ;  /* 0x0000001300137223 */ /* 0x004fc800000000ff */
[----:B---3--:R-:W-:-:S04]  /*1280*/  FFMA R19, R0, R14, R19 ;  /* 0x0000000e00137223 */ /* 0x008fc80000000013 */
[----:B----4-:R-:W-:Y:S01]  /*1290*/  FFMA R19, R0, R16, R19 ;  /* 0x0000001000137223 */ /* 0x010fe20000000013 */
[----:B0-----:R-:W-:-:S03]  /*12a0*/  @P1 FMUL R13, R22, R29 ;  /* 0x0000001d160d1220 */ /* 0x001fc60000400000 */
[----:B-----5:R-:W-:Y:S01]  /*12b0*/  FFMA R0, R0, R8, R19 ;  /* 0x0000000800007223 */ /* 0x020fe20000000013 */
[----:B------:R-:W-:-:S04]  /*12c0*/  @!P1 FMUL R13, R25, R28 ;  /* 0x0000001c190d9220 */ /* 0x000fc80000400000 */
[----:B------:R-:W-:-:S05]  /*12d0*/  FADD R13, R0, R13 ;  /* 0x0000000d000d7221 */ /* 0x000fca0000000000 */
[----:B------:R2:W-:Y:S02]  /*12e0*/  STG.E desc[UR6][R20.64], R13 ;  /* 0x0000000d14007986 */ /* 0x0005e4000c101906 */
.L_x_6:
[----:B------:R-:W-:-:S13]  /*12f0*/  ISETP.EQ.AND P1, PT, R26, UR4, PT ;  /* 0x000000041a007c0c */ /* 0x000fda000bf22270 */
[----:B------:R-:W-:Y:S05]  /*1300*/  @!P0 BRA P1, `(.L_x_2) ;  /* 0x0000000000848947 */ /* 0x000fea0000800000 */
.L_x_3:
[----:B---3--:R-:W3:Y:S01]  /*1310*/  LDC R0, c[0x0][0x398] ;  /* 0x0000e600ff007b82 */ /* 0x008ee20000000800 */
[----:B------:R-:W-:-:S07]  /*1320*/  ISETP.NE.AND P0, PT, RZ, UR4, PT ;  /* 0x00000004ff007c0c */ /* 0x000fce000bf05270 */
[----:B------:R-:W4:Y:S06]  /*1330*/  LDC.64 R22, c[0x0][0x388] ;  /* 0x0000e200ff167b82 */ /* 0x000f2c0000000a00 */
[----:B0-----:R-:W5:Y:S02]  /*1340*/  @!P0 LDG.E R24, desc[UR6][R10.64] ;  /* 0x000000060a188981 */ /* 0x001f64000c1e1900 */
[----:B-12---:R-:W0:Y:S01]  /*1350*/  LDC.64 R12, c[0x0][0x3a0] ;  /* 0x0000e800ff0c7b82 */ /* 0x006e220000000a00 */
[C---:B---3--:R-:W-:Y:S02]  /*1360*/  IMAD R9, R0.reuse, UR4, R7 ;  /* 0x0000000400097c24 */ /* 0x048fe4000f8e0207 */
[----:B------:R-:W-:-:S02]  /*1370*/  IMAD R15, R0, UR4, R3 ;  /* 0x00000004000f7c24 */ /* 0x000fc4000f8e0203 */
[----:B------:R-:W-:Y:S02]  /*1380*/  @P0 IMAD R19, R0, UR4, -R0 ;  /* 0x0000000400130c24 */ /* 0x000fe4000f8e0a00 */
[----:B----4-:R-:W-:-:S04]  /*1390*/  IMAD.WIDE R22, R9, 0x4, R22 ;  /* 0x0000000409167825 */ /* 0x010fc800078e0216 */
[----:B------:R-:W-:Y:S02]  /*13a0*/  IMAD.WIDE.U32 R16, R2, 0x4, R22 ;  /* 0x0000000402107825 */ /* 0x000fe400078e0016 */
[----:B------:R-:W2:Y:S02]  /*13b0*/  LDG.E R23, desc[UR6][R22.64] ;  /* 0x0000000616177981 */ /* 0x000ea4000c1e1900 */
[----:B0-----:R-:W-:-:S04]  /*13c0*/  IMAD.WIDE R12, R15, 0x4, R12 ;  /* 0x000000040f0c7825 */ /* 0x001fc800078e020c */
[C---:B------:R-:W-:Y:S01]  /*13d0*/  IMAD.WIDE.U32 R8, R2.reuse, 0x4, R16 ;  /* 0x0000000402087825 */ /* 0x040fe200078e0010 */
[----:B------:R-:W2:Y:S03]  /*13e0*/  LDG.E R0, desc[UR6][R12.64] ;  /* 0x000000060c007981 */ /* 0x000ea6000c1e1900 */
[----:B------:R-:W-:Y:S01]  /*13f0*/  @P0 IMAD.WIDE R18, R19, 0x4, R10 ;  /* 0x0000000413120825 */ /* 0x000fe200078e020a */
[----:B------:R-:W3:Y:S03]  /*1400*/  LDG.E R16, desc[UR6][R16.64] ;  /* 0x0000000610107981 */ /* 0x000ee6000c1e1900 */
[C---:B------:R-:W-:Y:S02]  /*1410*/  IMAD.WIDE.U32 R14, R2.reuse, 0x4, R8 ;  /* 0x00000004020e7825 */ /* 0x040fe400078e0008 */
[----:B------:R-:W4:Y:S02]  /*1420*/  LDG.E R8, desc[UR6][R8.64] ;  /* 0x0000000608087981 */ /* 0x000f24000c1e1900 */
[----:B------:R-:W-:-:S02]  /*1430*/  IMAD.WIDE.U32 R20, R2, 0x4, R14 ;  /* 0x0000000402147825 */ /* 0x000fc400078e000e */
[----:B------:R-:W5:Y:S04]  /*1440*/  @P0 LDG.E R18, desc[UR6][R18.64] ;  /* 0x0000000612120981 */ /* 0x000f68000c1e1900 */
[----:B------:R-:W5:Y:S04]  /*1450*/  LDG.E R14, desc[UR6][R14.64] ;  /* 0x000000060e0e7981 */ /* 0x000f68000c1e1900 */
[----:B------:R-:W5:Y:S01]  /*1460*/  LDG.E R21, desc[UR6][R20.64] ;  /* 0x0000000614157981 */ /* 0x000f62000c1e1900 */
[----:B------:R-:W-:-:S04]  /*1470*/  UIADD3 UR4, UPT, UPT, UR4, 0x1, URZ ;  /* 0x0000000104047890 */ /* 0x000fc8000fffe0ff */
[----:B------:R-:W-:Y:S01]  /*1480*/  UISETP.NE.AND UP0, UPT, UR4, UR9, UPT ;  /* 0x000000090400728c */ /* 0x000fe2000bf05270 */
[----:B--2---:R-:W-:-:S04]  /*1490*/  FFMA R25, R0, R23, RZ ;  /* 0x0000001700197223 */ /* 0x004fc800000000ff */
[----:B---3--:R-:W-:-:S04]  /*14a0*/  FFMA R25, R0, R16, R25 ;  /* 0x0000001000197223 */ /* 0x008fc80000000019 */
[----:B----4-:R-:W-:-:S04]  /*14b0*/  FFMA R25, R0, R8, R25 ;  /* 0x0000000800197223 */ /* 0x010fc80000000019 */
[----:B-----5:R-:W-:Y:S01]  /*14c0*/  FFMA R17, R0, R14, R25 ;  /* 0x0000000e00117223 */ /* 0x020fe20000000019 */
[----:B------:R-:W-:Y:S01]  /*14d0*/  @P0 FMUL R22, R18, R21 ;  /* 0x0000001512160220 */ /* 0x000fe20000400000 */
[----:B------:R-:W-:-:S04]  /*14e0*/  @!P0 FMUL R22, R21, R24 ;  /* 0x0000001815168220 */ /* 0x000fc80000400000 */
[----:B------:R-:W-:-:S05]  /*14f0*/  FADD R17, R17, R22 ;  /* 0x0000001611117221 */ /* 0x000fca0000000000 */
[----:B------:R3:W-:Y:S01]  /*1500*/  STG.E desc[UR6][R12.64], R17 ;  /* 0x000000110c007986 */ /* 0x0007e2000c101906 */
[----:B------:R-:W-:Y:S05]  /*1510*/  BRA.U UP0, `(.L_x_3) ;  /* 0xfffffffd007c7547 */ /* 0x000fea000b83ffff */
.L_x_2:
[----:B------:R-:W4:Y:S01]  /*1520*/  LDCU UR4, c[0x0][0x398] ;  /* 0x00007300ff0477ac */ /* 0x000f220008000800 */
[----:B------:R-:W-:-:S04]  /*1530*/  IADD3 R5, PT, PT, R5, 0x1, RZ ;  /* 0x0000000105057810 */ /* 0x000fc80007ffe0ff */
[----:B----4-:R-:W-:-:S13]  /*1540*/  ISETP.NE.AND P0, PT, R5, UR4, PT ;  /* 0x0000000405007c0c */ /* 0x010fda000bf05270 */
[----:B0-----:R-:W-:Y:S05]  /*1550*/  @!P0 EXIT ;  /* 0x000000000000894d */ /* 0x001fea0003800000 */
[----:B------:R-:W-:Y:S05]  /*1560*/  BRA `(.L_x_7) ;  /* 0xffffffec005c7947 */ /* 0x000fea000383ffff */
.L_x_8:
[----:B------:R-:W-:-:S00]  /*1570*/  BRA `(.L_x_8) ;  /* 0xfffffffc00fc7947 */ /* 0x000fc0000383ffff */
[----:B------:R-:W-:-:S00]  /*1580*/  NOP ;  /* 0x0000000000007918 */ /* 0x000fc00000000000 */
[----:B------:R-:W-:-:S00]  /*1590*/  NOP ;  /* 0x0000000000007918 */ /* 0x000fc00000000000 */
[----:B------:R-:W-:-:S00]  /*15a0*/  NOP ;  /* 0x0000000000007918 */ /* 0x000fc00000000000 */
[----:B------:R-:W-:-:S00]  /*15b0*/  NOP ;  /* 0x0000000000007918 */ /* 0x000fc00000000000 */
[----:B------:R-:W-:-:S00]  /*15c0*/  NOP ;  /* 0x0000000000007918 */ /* 0x000fc00000000000 */
[----:B------:R-:W-:-:S00]  /*15d0*/  NOP ;  /* 0x0000000000007918 */ /* 0x000fc00000000000 */
[----:B------:R-:W-:-:S00]  /*15e0*/  NOP ;  /* 0x0000000000007918 */ /* 0x000fc00000000000 */
[----:B------:R-:W-:-:S00]  /*15f0*/  NOP ;  /* 0x0000000000007918 */ /* 0x000fc00000000000 */
.L_x_9:


//--------------------- .nv.shared.reserved.0     --------------------------
	.section	.nv.shared.reserved.0,"aw",@nobits
	.weak		__nv_reservedSMEM_offset_0_alias
	.size		__nv_reservedSMEM_offset_0_alias, 0, 64
	.other		__nv_reservedSMEM_offset_0_alias,@"STO_CUDA_RESERVED_SHARED STV_DEFAULT"
__nv_reservedSMEM_offset_0_alias:
	.zero		0
	.zero		64


//--------------------- .nv.constant0._Z17nlf_right_forwardiPKfiiiiPf --------------------------
	.section	.nv.constant0._Z17nlf_right_forwardiPKfiiiiPf,"a",@progbits
	.sectionflags	@""
	.align	4
.nv.constant0._Z17nlf_right_forwardiPKfiiiiPf:
	.zero		936


//--------------------- SYMBOLS --------------------------

	.type		.nv.reservedSmem.offset0,@object
	.size		.nv.reservedSmem.offset0,0x4
